//
// Generated by NVIDIA NVVM Compiler
//
// Compiler Build ID: CL-36424714
// Cuda compilation tools, release 13.0, V13.0.88
// Based on NVVM 20.0.0
//

.version 9.0
.target sm_100
.address_size 64

	// .globl	add_reduce_float_1d

.visible .entry add_reduce_float_1d(
	.param .u64 .ptr .align 1 add_reduce_float_1d_param_0,
	.param .u32 add_reduce_float_1d_param_1,
	.param .u64 .ptr .align 1 add_reduce_float_1d_param_2
)
{
	.reg .pred 	%p<3>;
	.reg .b32 	%r<11>;
	.reg .b32 	%f<9>;
	.reg .b64 	%rd<9>;

	ld.param.u64 	%rd2, [add_reduce_float_1d_param_0];
	ld.param.u32 	%r6, [add_reduce_float_1d_param_1];
	ld.param.u64 	%rd3, [add_reduce_float_1d_param_2];
	mov.u32 	%r1, %ntid.x;
	mov.u32 	%r7, %tid.x;
	mov.u32 	%r8, %ctaid.x;
	mad.lo.s32 	%r2, %r8, %r1, %r7;
	setp.ge.u32 	%p1, %r2, %r6;
	mov.f32 	%f8, 0f00000000;
	@%p1 bra 	$L__BB0_3;
	mov.u32 	%r9, %nctaid.x;
	mul.lo.s32 	%r3, %r1, %r9;
	cvta.to.global.u64 	%rd1, %rd2;
	mov.f32 	%f8, 0f00000000;
	mov.u32 	%r10, %r2;
$L__BB0_2:
	mul.wide.u32 	%rd4, %r10, 4;
	add.s64 	%rd5, %rd1, %rd4;
	ld.global.f32 	%f6, [%rd5];
	add.f32 	%f8, %f8, %f6;
	add.s32 	%r10, %r10, %r3;
	setp.lt.u32 	%p2, %r10, %r6;
	@%p2 bra 	$L__BB0_2;
$L__BB0_3:
	cvta.to.global.u64 	%rd6, %rd3;
	mul.wide.u32 	%rd7, %r2, 4;
	add.s64 	%rd8, %rd6, %rd7;
	st.global.f32 	[%rd8], %f8;
	ret;

}


// ===== COMPILED SASS (sm_100) =====

	.target	sm_100

	.elftype	@"ET_EXEC"


//--------------------- .note.nv.tkinfo           --------------------------
	.section	.note.nv.tkinfo,"",@"SHT_NOTE"
	.sectionflags	@"SHF_NOTE_NV_TKINFO"
	.tkinfo
        /*0018*/ 	.word	0x00000002
        /*0030*/ 	.string	""
        /*0030*/ 	.string	"ptxas"
        /*0030*/ 	.string	"Cuda compilation tools, release 13.0, V13.0.88"
        /*0030*/ 	.string	"Build cuda_13.0.r13.0/compiler.36424714_0"
        /*0030*/ 	.string	"-arch sm_100 -m 64 "



//--------------------- .note.nv.cuinfo           --------------------------
	.section	.note.nv.cuinfo,"",@"SHT_NOTE"
	.sectionflags	@"SHF_NOTE_NV_CUINFO"
        /*0018*/ 	.short	0x0002
        /*001a*/ 	.short	0x0064
        /*001c*/ 	.short	0x0082
	.zero		2


//--------------------- .nv.info                  --------------------------
	.section	.nv.info,"",@"SHT_CUDA_INFO"
	.align	4


	//----- nvinfo : EIATTR_REGCOUNT
	.align		4
        /*0000*/ 	.byte	0x04, 0x2f
        /*0002*/ 	.short	(.L_1 - .L_0)
	.align		4
.L_0:
        /*0004*/ 	.word	index@(add_reduce_float_1d)
        /*0008*/ 	.word	0x0000000e


	//----- nvinfo : EIATTR_FRAME_SIZE
	.align		4
.L_1:
        /*000c*/ 	.byte	0x04, 0x11
        /*000e*/ 	.short	(.L_3 - .L_2)
	.align		4
.L_2:
        /*0010*/ 	.word	index@(add_reduce_float_1d)
        /*0014*/ 	.word	0x00000000


	//----- nvinfo : EIATTR_MIN_STACK_SIZE
	.align		4
.L_3:
        /*0018*/ 	.byte	0x04, 0x12
        /*001a*/ 	.short	(.L_5 - .L_4)
	.align		4
.L_4:
        /*001c*/ 	.word	index@(add_reduce_float_1d)
        /*0020*/ 	.word	0x00000000
.L_5:


//--------------------- .nv.compat                --------------------------
	.section	.nv.compat,"",@"SHT_CUDA_COMPAT_INFO"
	.align	4
        /*0000*/ 	.byte	0x02, 0x09, 0x00, 0x00, 0x02, 0x02, 0x01, 0x00, 0x02, 0x05, 0x05, 0x00, 0x03, 0x07, 0x01, 0x01
        /*0010*/ 	.byte	0x02, 0x03, 0x00, 0x00, 0x02, 0x06, 0x01, 0x00, 0x04, 0x0b, 0x08, 0x00, 0x09, 0x00, 0x00, 0x00
        /*0020*/ 	.byte	0x00, 0x00, 0x00, 0x00


//--------------------- .nv.info.add_reduce_float_1d --------------------------
	.section	.nv.info.add_reduce_float_1d,"",@"SHT_CUDA_INFO"
	.sectionflags	@""
	.align	4


	//----- nvinfo : EIATTR_CUDA_API_VERSION
	.align		4
        /*0000*/ 	.byte	0x04, 0x37
        /*0002*/ 	.short	(.L_7 - .L_6)
.L_6:
        /*0004*/ 	.word	0x00000082


	//----- nvinfo : EIATTR_KPARAM_INFO
	.align		4
.L_7:
        /*0008*/ 	.byte	0x04, 0x17
        /*000a*/ 	.short	(.L_9 - .L_8)
.L_8:
        /*000c*/ 	.word	0x00000000
        /*0010*/ 	.short	0x0002
        /*0012*/ 	.short	0x0010
        /*0014*/ 	.byte	0x00, 0xf5, 0x21, 0x00


	//----- nvinfo : EIATTR_KPARAM_INFO
	.align		4
.L_9:
        /*0018*/ 	.byte	0x04, 0x17
        /*001a*/ 	.short	(.L_11 - .L_10)
.L_10:
        /*001c*/ 	.word	0x00000000
        /*0020*/ 	.short	0x0001
        /*0022*/ 	.short	0x0008
        /*0024*/ 	.byte	0x00, 0xf0, 0x11, 0x00


	//----- nvinfo : EIATTR_KPARAM_INFO
	.align		4
.L_11:
        /*0028*/ 	.byte	0x04, 0x17
        /*002a*/ 	.short	(.L_13 - .L_12)
.L_12:
        /*002c*/ 	.word	0x00000000
        /*0030*/ 	.short	0x0000
        /*0032*/ 	.short	0x0000
        /*0034*/ 	.byte	0x00, 0xf5, 0x21, 0x00


	//----- nvinfo : EIATTR_SPARSE_MMA_MASK
	.align		4
.L_13:
        /*0038*/ 	.byte	0x03, 0x50
        /*003a*/ 	.short	0x0000


	//----- nvinfo : EIATTR_MAXREG_COUNT
	.align		4
        /*003c*/ 	.byte	0x03, 0x1b
        /*003e*/ 	.short	0x00ff


	//----- nvinfo : EIATTR_MERCURY_ISA_VERSION
	.align		4
        /*0040*/ 	.byte	0x03, 0x5f
        /*0042*/ 	.short	0x0101


	//----- nvinfo : EIATTR_VRC_CTA_INIT_COUNT
	.align		4
        /*0044*/ 	.byte	0x02, 0x4a
	.zero		1
	.zero		1


	//----- nvinfo : EIATTR_EXIT_INSTR_OFFSETS
	.align		4
        /*0048*/ 	.byte	0x04, 0x1c
        /*004a*/ 	.short	(.L_15 - .L_14)


	//   ....[0]....
.L_14:
        /*004c*/ 	.word	0x000001a0


	//----- nvinfo : EIATTR_CRS_STACK_SIZE
	.align		4
.L_15:
        /*0050*/ 	.byte	0x04, 0x1e
        /*0052*/ 	.short	(.L_17 - .L_16)
.L_16:
        /*0054*/ 	.word	0x00000000


	//----- nvinfo : EIATTR_CBANK_PARAM_SIZE
	.align		4
.L_17:
        /*0058*/ 	.byte	0x03, 0x19
        /*005a*/ 	.short	0x0018


	//----- nvinfo : EIATTR_PARAM_CBANK
	.align		4
        /*005c*/ 	.byte	0x04, 0x0a
        /*005e*/ 	.short	(.L_19 - .L_18)
	.align		4
.L_18:
        /*0060*/ 	.word	index@(.nv.constant0.add_reduce_float_1d)
        /*0064*/ 	.short	0x0380
        /*0066*/ 	.short	0x0018


	//----- nvinfo : EIATTR_SW_WAR
	.align		4
.L_19:
        /*0068*/ 	.byte	0x04, 0x36
        /*006a*/ 	.short	(.L_21 - .L_20)
.L_20:
        /*006c*/ 	.word	0x00000008
.L_21:


//--------------------- .nv.callgraph             --------------------------
	.section	.nv.callgraph,"",@"SHT_CUDA_CALLGRAPH"
	.align	4
	.sectionentsize	8
	.align		4
        /*0000*/ 	.word	0x00000000
	.align		4
        /*0004*/ 	.word	0xffffffff
	.align		4
        /*0008*/ 	.word	0x00000000
	.align		4
        /*000c*/ 	.word	0xfffffffe
	.align		4
        /*0010*/ 	.word	0x00000000
	.align		4
        /*0014*/ 	.word	0xfffffffd
	.align		4
        /*0018*/ 	.word	0x00000000
	.align		4
        /*001c*/ 	.word	0xfffffffc


//--------------------- .text.add_reduce_float_1d --------------------------
	.section	.text.add_reduce_float_1d,"ax",@progbits
	.align	128
        .global         add_reduce_float_1d
        .type           add_reduce_float_1d,@function
        .size           add_reduce_float_1d,(.L_x_4 - add_reduce_float_1d)
        .other          add_reduce_float_1d,@"STO_CUDA_ENTRY STV_DEFAULT"
add_reduce_float_1d:
.text.add_reduce_float_1d:
[----:B------:R-:W-:Y:S01]  /*0000*/  LDC R1, c[0x0][0x37c] ;  /* 0x0000df00ff017b82 */ /* 0x000fe20000000800 */
[----:B------:R-:W0:Y:S01]  /*0010*/  S2R R3, SR_TID.X ;  /* 0x0000000000037919 */ /* 0x000e220000002100 */
[----:B------:R-:W0:Y:S06]  /*0020*/  LDCU UR6, c[0x0][0x360] ;  /* 0x00006c00ff0677ac */ /* 0x000e2c0008000800 */
[----:B------:R-:W1:Y:S01]  /*0030*/  LDC.64 R4, c[0x0][0x390] ;  /* 0x0000e400ff047b82 */ /* 0x000e620000000a00 */
[----:B------:R-:W-:Y:S01]  /*0040*/  BSSY.RECONVERGENT B0, `(.L_x_0) ;  /* 0x0000014000007945 */ /* 0x000fe20003800200 */
[----:B------:R-:W0:Y:S01]  /*0050*/  S2R R0, SR_CTAID.X ;  /* 0x0000000000007919 */ /* 0x000e220000002500 */
[----:B------:R-:W2:Y:S01]  /*0060*/  LDCU UR7, c[0x0][0x388] ;  /* 0x00007100ff0777ac */ /* 0x000ea20008000800 */
[----:B------:R-:W-:Y:S01]  /*0070*/  HFMA2 R9, -RZ, RZ, 0, 0 ;  /* 0x00000000ff097431 */ /* 0x000fe200000001ff */
[----:B------:R-:W3:Y:S01]  /*0080*/  LDCU.64 UR4, c[0x0][0x358] ;  /* 0x00006b00ff0477ac */ /* 0x000ee20008000a00 */
[----:B0-----:R-:W-:-:S04]  /*0090*/  IMAD R3, R0, UR6, R3 ;  /* 0x0000000600037c24 */ /* 0x001fc8000f8e0203 */
[C---:B-1----:R-:W-:Y:S01]  /*00a0*/  IMAD.WIDE.U32 R4, R3.reuse, 0x4, R4 ;  /* 0x0000000403047825 */ /* 0x042fe200078e0004 */
[----:B--2---:R-:W-:-:S13]  /*00b0*/  ISETP.GE.U32.AND P0, PT, R3, UR7, PT ;  /* 0x0000000703007c0c */ /* 0x004fda000bf06070 */
[----:B---3--:R-:W-:Y:S05]  /*00c0*/  @P0 BRA `(.L_x_1) ;  /* 0x00000000002c0947 */ /* 0x008fea0003800000 */
[----:B------:R-:W0:Y:S01]  /*00d0*/  LDC R0, c[0x0][0x370] ;  /* 0x0000dc00ff007b82 */ /* 0x000e220000000800 */
[----:B------:R-:W-:Y:S02]  /*00e0*/  MOV R11, R3 ;  /* 0x00000003000b7202 */ /* 0x000fe40000000f00 */
[----:B------:R-:W-:-:S05]  /*00f0*/  MOV R9, RZ ;  /* 0x000000ff00097202 */ /* 0x000fca0000000f00 */
[----:B------:R-:W1:Y:S01]  /*0100*/  LDC.64 R6, c[0x0][0x380] ;  /* 0x0000e000ff067b82 */ /* 0x000e620000000a00 */
[----:B0-----:R-:W-:-:S07]  /*0110*/  IMAD R0, R0, UR6, RZ ;  /* 0x0000000600007c24 */ /* 0x001fce000f8e02ff */
.L_x_2:
[----:B-1----:R-:W-:-:S06]  /*0120*/  IMAD.WIDE.U32 R2, R11, 0x4, R6 ;  /* 0x000000040b027825 */ /* 0x002fcc00078e0006 */
[----:B------:R-:W2:Y:S01]  /*0130*/  LDG.E R2, desc[UR4][R2.64] ;  /* 0x0000000402027981 */ /* 0x000ea2000c1e1900 */
[----:B------:R-:W-:-:S04]  /*0140*/  IADD3 R11, PT, PT, R0, R11, RZ ;  /* 0x0000000b000b7210 */ /* 0x000fc80007ffe0ff */
[----:B------:R-:W-:Y:S01]  /*0150*/  ISETP.GE.U32.AND P0, PT, R11, UR7, PT ;  /* 0x000000070b007c0c */ /* 0x000fe2000bf06070 */
[----:B--2---:R-:W-:-:S12]  /*0160*/  FADD R9, R2, R9 ;  /* 0x0000000902097221 */ /* 0x004fd80000000000 */
[----:B------:R-:W-:Y:S05]  /*0170*/  @!P0 BRA `(.L_x_2) ;  /* 0xfffffffc00e88947 */ /* 0x000fea000383ffff */
.L_x_1:
[----:B------:R-:W-:Y:S05]  /*0180*/  BSYNC.RECONVERGENT B0 ;  /* 0x0000000000007941 */ /* 0x000fea0003800200 */
.L_x_0:
[----:B------:R-:W-:Y:S01]  /*0190*/  STG.E desc[UR4][R4.64], R9 ;  /* 0x0000000904007986 */ /* 0x000fe2000c101904 */
[----:B------:R-:W-:Y:S05]  /*01a0*/  EXIT ;  /* 0x000000000000794d */ /* 0x000fea0003800000 */
.L_x_3:
[----:B------:R-:W-:-:S00]  /*01b0*/  BRA `(.L_x_3) ;  /* 0xfffffffc00fc7947 */ /* 0x000fc0000383ffff */
[----:B------:R-:W-:-:S00]  /*01c0*/  NOP ;  /* 0x0000000000007918 */ /* 0x000fc00000000000 */
        /* <DEDUP_REMOVED lines=11> */
.L_x_4:


//--------------------- .nv.shared.reserved.0     --------------------------
	.section	.nv.shared.reserved.0,"aw",@nobits
	.weak		__nv_reservedSMEM_offset_0_alias
	.size		__nv_reservedSMEM_offset_0_alias, 0, 64
	.other		__nv_reservedSMEM_offset_0_alias,@"STO_CUDA_RESERVED_SHARED STV_DEFAULT"
__nv_reservedSMEM_offset_0_alias:
	.zero		0
	.zero		64


//--------------------- .nv.constant0.add_reduce_float_1d --------------------------
	.section	.nv.constant0.add_reduce_float_1d,"a",@progbits
	.sectionflags	@""
	.align	4
.nv.constant0.add_reduce_float_1d:
	.zero		920


//--------------------- SYMBOLS --------------------------

	.type		.nv.reservedSmem.offset0,@object
	.size		.nv.reservedSmem.offset0,0x4
